//
// Generated by NVIDIA NVVM Compiler
//
// Compiler Build ID: CL-36424714
// Cuda compilation tools, release 13.0, V13.0.88
// Based on NVVM 20.0.0
//

.version 9.0
.target sm_100
.address_size 64

	// .globl	_Z17print_cord_kernelv
.extern .func  (.param .b32 func_retval0) vprintf
(
	.param .b64 vprintf_param_0,
	.param .b64 vprintf_param_1
)
;
.global .align 1 .b8 $str[68] = {98, 108, 111, 99, 107, 32, 105, 100, 120, 58, 32, 40, 37, 51, 100, 44, 32, 37, 51, 100, 44, 32, 37, 51, 100, 41, 44, 32, 116, 104, 114, 101, 97, 100, 32, 105, 100, 120, 58, 32, 37, 51, 100, 44, 32, 99, 111, 114, 100, 58, 32, 40, 37, 51, 100, 44, 32, 37, 51, 100, 44, 32, 37, 51, 100, 41, 10};

.visible .entry _Z17print_cord_kernelv()
{
	.local .align 8 .b8 	__local_depot0[32];
	.reg .b64 	%SP;
	.reg .b64 	%SPL;
	.reg .b32 	%r<17>;
	.reg .b64 	%rd<5>;

	mov.u64 	%SPL, __local_depot0;
	cvta.local.u64 	%SP, %SPL;
	add.u64 	%rd1, %SP, 0;
	add.u64 	%rd2, %SPL, 0;
	mov.u32 	%r1, %tid.z;
	mov.u32 	%r2, %ntid.x;
	mov.u32 	%r3, %ntid.y;
	mov.u32 	%r4, %tid.y;
	mov.u32 	%r5, %tid.x;
	mad.lo.s32 	%r6, %r3, %r1, %r4;
	mad.lo.s32 	%r7, %r6, %r2, %r5;
	mov.u32 	%r8, %ctaid.x;
	mad.lo.s32 	%r9, %r8, %r2, %r5;
	mov.u32 	%r10, %ctaid.y;
	mad.lo.s32 	%r11, %r10, %r3, %r4;
	mov.u32 	%r12, %ctaid.z;
	mov.u32 	%r13, %ntid.z;
	mad.lo.s32 	%r14, %r12, %r13, %r1;
	st.local.v2.u32 	[%rd2], {%r12, %r10};
	st.local.v2.u32 	[%rd2+8], {%r8, %r7};
	st.local.v2.u32 	[%rd2+16], {%r9, %r11};
	st.local.u32 	[%rd2+24], %r14;
	mov.u64 	%rd3, $str;
	cvta.global.u64 	%rd4, %rd3;
	{ // callseq 0, 0
	.param .b64 param0;
	st.param.b64 	[param0], %rd4;
	.param .b64 param1;
	st.param.b64 	[param1], %rd1;
	.param .b32 retval0;
	call.uni (retval0), 
	vprintf, 
	(
	param0, 
	param1
	);
	ld.param.b32 	%r15, [retval0];
	} // callseq 0
	ret;

}


// ===== COMPILED SASS (sm_100) =====

	.target	sm_100

	.elftype	@"ET_EXEC"


//--------------------- .note.nv.tkinfo           --------------------------
	.section	.note.nv.tkinfo,"",@"SHT_NOTE"
	.sectionflags	@"SHF_NOTE_NV_TKINFO"
	.tkinfo
        /*0018*/ 	.word	0x00000002
        /*0030*/ 	.string	""
        /*0030*/ 	.string	"ptxas"
        /*0030*/ 	.string	"Cuda compilation tools, release 13.0, V13.0.88"
        /*0030*/ 	.string	"Build cuda_13.0.r13.0/compiler.36424714_0"
        /*0030*/ 	.string	"-arch sm_100 -m 64 "



//--------------------- .note.nv.cuinfo           --------------------------
	.section	.note.nv.cuinfo,"",@"SHT_NOTE"
	.sectionflags	@"SHF_NOTE_NV_CUINFO"
        /*0018*/ 	.short	0x0002
        /*001a*/ 	.short	0x0064
        /*001c*/ 	.short	0x0082
	.zero		2


//--------------------- .nv.info                  --------------------------
	.section	.nv.info,"",@"SHT_CUDA_INFO"
	.align	4


	//----- nvinfo : EIATTR_REGCOUNT
	.align		4
        /*0000*/ 	.byte	0x04, 0x2f
        /*0002*/ 	.short	(.L_2 - .L_1)
	.align		4
.L_1:
        /*0004*/ 	.word	index@(_Z17print_cord_kernelv)
        /*0008*/ 	.word	0x00000018


	//----- nvinfo : EIATTR_FRAME_SIZE
	.align		4
.L_2:
        /*000c*/ 	.byte	0x04, 0x11
        /*000e*/ 	.short	(.L_4 - .L_3)
	.align		4
.L_3:
        /*0010*/ 	.word	index@(_Z17print_cord_kernelv)
        /*0014*/ 	.word	0x00000020


	//----- nvinfo : EIATTR_MIN_STACK_SIZE
	.align		4
.L_4:
        /*0018*/ 	.byte	0x04, 0x12
        /*001a*/ 	.short	(.L_6 - .L_5)
	.align		4
.L_5:
        /*001c*/ 	.word	index@(_Z17print_cord_kernelv)
        /*0020*/ 	.word	0x00000020
.L_6:


//--------------------- .nv.compat                --------------------------
	.section	.nv.compat,"",@"SHT_CUDA_COMPAT_INFO"
	.align	4
        /*0000*/ 	.byte	0x02, 0x09, 0x00, 0x00, 0x02, 0x02, 0x01, 0x00, 0x02, 0x05, 0x05, 0x00, 0x03, 0x07, 0x01, 0x01
        /*0010*/ 	.byte	0x02, 0x03, 0x00, 0x00, 0x02, 0x06, 0x01, 0x00, 0x04, 0x0b, 0x08, 0x00, 0x09, 0x00, 0x00, 0x00
        /*0020*/ 	.byte	0x00, 0x00, 0x00, 0x00


//--------------------- .nv.info._Z17print_cord_kernelv --------------------------
	.section	.nv.info._Z17print_cord_kernelv,"",@"SHT_CUDA_INFO"
	.sectionflags	@""
	.align	4


	//----- nvinfo : EIATTR_CUDA_API_VERSION
	.align		4
        /*0000*/ 	.byte	0x04, 0x37
        /*0002*/ 	.short	(.L_8 - .L_7)
.L_7:
        /*0004*/ 	.word	0x00000082


	//----- nvinfo : EIATTR_SPARSE_MMA_MASK
	.align		4
.L_8:
        /*0008*/ 	.byte	0x03, 0x50
        /*000a*/ 	.short	0x0000


	//----- nvinfo : EIATTR_MAXREG_COUNT
	.align		4
        /*000c*/ 	.byte	0x03, 0x1b
        /*000e*/ 	.short	0x00ff


	//----- nvinfo : EIATTR_EXTERNS
	.align		4
        /*0010*/ 	.byte	0x04, 0x0f
        /*0012*/ 	.short	(.L_10 - .L_9)


	//   ....[0]....
	.align		4
.L_9:
        /*0014*/ 	.word	index@(vprintf)


	//----- nvinfo : EIATTR_MERCURY_ISA_VERSION
	.align		4
.L_10:
        /*0018*/ 	.byte	0x03, 0x5f
        /*001a*/ 	.short	0x0101


	//----- nvinfo : EIATTR_VRC_CTA_INIT_COUNT
	.align		4
        /*001c*/ 	.byte	0x02, 0x4a
	.zero		1
	.zero		1


	//----- nvinfo : EIATTR_SYSCALL_OFFSETS
	.align		4
        /*0020*/ 	.byte	0x04, 0x46
        /*0022*/ 	.short	(.L_12 - .L_11)


	//   ....[0]....
.L_11:
        /*0024*/ 	.word	0x000001e0


	//----- nvinfo : EIATTR_EXIT_INSTR_OFFSETS
	.align		4
.L_12:
        /*0028*/ 	.byte	0x04, 0x1c
        /*002a*/ 	.short	(.L_14 - .L_13)


	//   ....[0]....
.L_13:
        /*002c*/ 	.word	0x000001f0


	//----- nvinfo : EIATTR_SW_WAR
	.align		4
.L_14:
        /*0030*/ 	.byte	0x04, 0x36
        /*0032*/ 	.short	(.L_16 - .L_15)
.L_15:
        /*0034*/ 	.word	0x00000008
.L_16:


//--------------------- .nv.callgraph             --------------------------
	.section	.nv.callgraph,"",@"SHT_CUDA_CALLGRAPH"
	.align	4
	.sectionentsize	8
	.align		4
        /*0000*/ 	.word	0x00000000
	.align		4
        /*0004*/ 	.word	0xffffffff
	.align		4
        /*0008*/ 	.word	index@(_Z17print_cord_kernelv)
	.align		4
        /*000c*/ 	.word	index@(vprintf)
	.align		4
        /*0010*/ 	.word	0x00000000
	.align		4
        /*0014*/ 	.word	0xfffffffe
	.align		4
        /*0018*/ 	.word	0x00000000
	.align		4
        /*001c*/ 	.word	0xfffffffd
	.align		4
        /*0020*/ 	.word	0x00000000
	.align		4
        /*0024*/ 	.word	0xfffffffc


//--------------------- .nv.constant4             --------------------------
	.section	.nv.constant4,"a",@progbits
	.align	8
	.align		8
.nv.constant4:
        /*0000*/ 	.dword	vprintf
	.align		8
        /*0008*/ 	.dword	$str


//--------------------- .text._Z17print_cord_kernelv --------------------------
	.section	.text._Z17print_cord_kernelv,"ax",@progbits
	.align	128
        .global         _Z17print_cord_kernelv
        .type           _Z17print_cord_kernelv,@function
        .size           _Z17print_cord_kernelv,(.L_x_2 - _Z17print_cord_kernelv)
        .other          _Z17print_cord_kernelv,@"STO_CUDA_ENTRY STV_DEFAULT"
_Z17print_cord_kernelv:
.text._Z17print_cord_kernelv:
[----:B------:R-:W0:Y:S01]  /*0000*/  LDC R1, c[0x0][0x37c] ;  /* 0x0000df00ff017b82 */ /* 0x000e220000000800 */
[----:B------:R-:W1:Y:S01]  /*0010*/  S2R R7, SR_TID.Z ;  /* 0x0000000000077919 */ /* 0x000e620000002300 */
[----:B------:R-:W2:Y:S01]  /*0020*/  LDCU UR5, c[0x0][0x2fc] ;  /* 0x00005f80ff0577ac */ /* 0x000ea20008000800 */
[----:B------:R-:W-:Y:S01]  /*0030*/  MOV R8, 0x0 ;  /* 0x0000000000087802 */ /* 0x000fe20000000f00 */
[----:B------:R-:W1:Y:S01]  /*0040*/  S2R R0, SR_TID.Y ;  /* 0x0000000000007919 */ /* 0x000e620000002200 */
[----:B------:R-:W3:Y:S01]  /*0050*/  LDCU UR4, c[0x0][0x360] ;  /* 0x00006c00ff0477ac */ /* 0x000ee20008000800 */
[----:B0-----:R-:W-:Y:S01]  /*0060*/  IADD3 R1, PT, PT, R1, -0x20, RZ ;  /* 0xffffffe001017810 */ /* 0x001fe20007ffe0ff */
[----:B------:R-:W0:Y:S01]  /*0070*/  S2R R5, SR_CTAID.Y ;  /* 0x0000000000057919 */ /* 0x000e220000002600 */
[----:B------:R-:W1:Y:S01]  /*0080*/  LDCU UR6, c[0x0][0x364] ;  /* 0x00006c80ff0677ac */ /* 0x000e620008000800 */
[----:B------:R-:W4:Y:S01]  /*0090*/  LDC.64 R8, c[0x4][R8] ;  /* 0x0100000008087b82 */ /* 0x000f220000000a00 */
[----:B------:R-:W3:Y:S01]  /*00a0*/  S2R R6, SR_TID.X ;  /* 0x0000000000067919 */ /* 0x000ee20000002100 */
[----:B------:R-:W5:Y:S01]  /*00b0*/  LDCU UR7, c[0x0][0x368] ;  /* 0x00006d00ff0777ac */ /* 0x000f620008000800 */
[----:B------:R-:W2:Y:S01]  /*00c0*/  S2R R10, SR_CTAID.X ;  /* 0x00000000000a7919 */ /* 0x000ea20000002500 */
[----:B------:R-:W5:Y:S01]  /*00d0*/  S2R R4, SR_CTAID.Z ;  /* 0x0000000000047919 */ /* 0x000f620000002700 */
[----:B-1----:R-:W-:-:S02]  /*00e0*/  IMAD R11, R7, UR6, R0 ;  /* 0x00000006070b7c24 */ /* 0x002fc4000f8e0200 */
[----:B0-----:R-:W-:Y:S02]  /*00f0*/  IMAD R3, R5, UR6, R0 ;  /* 0x0000000605037c24 */ /* 0x001fe4000f8e0200 */
[--C-:B---3--:R-:W-:Y:S02]  /*0100*/  IMAD R11, R11, UR4, R6.reuse ;  /* 0x000000040b0b7c24 */ /* 0x108fe4000f8e0206 */
[----:B--2---:R-:W-:Y:S01]  /*0110*/  IMAD R2, R10, UR4, R6 ;  /* 0x000000040a027c24 */ /* 0x004fe2000f8e0206 */
[----:B------:R-:W0:Y:S02]  /*0120*/  LDCU UR4, c[0x0][0x2f8] ;  /* 0x00005f00ff0477ac */ /* 0x000e240008000800 */
[----:B------:R-:W-:Y:S01]  /*0130*/  STL.64 [R1+0x8], R10 ;  /* 0x0000080a01007387 */ /* 0x000fe20000100a00 */
[----:B-----5:R-:W-:Y:S01]  /*0140*/  IMAD R0, R4, UR7, R7 ;  /* 0x0000000704007c24 */ /* 0x020fe2000f8e0207 */
[----:B------:R-:W1:Y:S02]  /*0150*/  LDCU.64 UR6, c[0x4][0x8] ;  /* 0x01000100ff0677ac */ /* 0x000e640008000a00 */
[----:B------:R-:W-:Y:S04]  /*0160*/  STL.64 [R1+0x10], R2 ;  /* 0x0000100201007387 */ /* 0x000fe80000100a00 */
[----:B------:R-:W-:Y:S04]  /*0170*/  STL [R1+0x18], R0 ;  /* 0x0000180001007387 */ /* 0x000fe80000100800 */
[----:B------:R1:W-:Y:S01]  /*0180*/  STL.64 [R1], R4 ;  /* 0x0000000401007387 */ /* 0x0003e20000100a00 */
[----:B0-----:R-:W-:-:S04]  /*0190*/  IADD3 R6, P0, PT, R1, UR4, RZ ;  /* 0x0000000401067c10 */ /* 0x001fc8000ff1e0ff */
[----:B------:R-:W-:Y:S02]  /*01a0*/  IADD3.X R7, PT, PT, RZ, UR5, RZ, P0, !PT ;  /* 0x00000005ff077c10 */ /* 0x000fe400087fe4ff */
[----:B-1----:R-:W-:Y:S02]  /*01b0*/  MOV R4, UR6 ;  /* 0x0000000600047c02 */ /* 0x002fe40008000f00 */
[----:B----4-:R-:W-:-:S07]  /*01c0*/  MOV R5, UR7 ;  /* 0x0000000700057c02 */ /* 0x010fce0008000f00 */
[----:B------:R-:W-:-:S07]  /*01d0*/  LEPC R20, `(.L_x_0) ;  /* 0x000000001014794e */ /* 0x000fce0000000000 */
[----:B------:R-:W-:Y:S05]  /*01e0*/  CALL.ABS.NOINC R8 ;  /* 0x0000000008007343 */ /* 0x000fea0003c00000 */
.L_x_0:
[----:B------:R-:W-:Y:S05]  /*01f0*/  EXIT ;  /* 0x000000000000794d */ /* 0x000fea0003800000 */
.L_x_1:
[----:B------:R-:W-:-:S00]  /*0200*/  BRA `(.L_x_1) ;  /* 0xfffffffc00fc7947 */ /* 0x000fc0000383ffff */
[----:B------:R-:W-:-:S00]  /*0210*/  NOP ;  /* 0x0000000000007918 */ /* 0x000fc00000000000 */
        /* <DEDUP_REMOVED lines=14> */
.L_x_2:


//--------------------- .nv.global.init           --------------------------
	.section	.nv.global.init,"aw",@progbits
.nv.global.init:
	.type		$str,@object
	.size		$str,(.L_0 - $str)
$str:
        /*0000*/ 	.byte	0x62, 0x6c, 0x6f, 0x63, 0x6b, 0x20, 0x69, 0x64, 0x78, 0x3a, 0x20, 0x28, 0x25, 0x33, 0x64, 0x2c
        /*0010*/ 	.byte	0x20, 0x25, 0x33, 0x64, 0x2c, 0x20, 0x25, 0x33, 0x64, 0x29, 0x2c, 0x20, 0x74, 0x68, 0x72, 0x65
        /*0020*/ 	.byte	0x61, 0x64, 0x20, 0x69, 0x64, 0x78, 0x3a, 0x20, 0x25, 0x33, 0x64, 0x2c, 0x20, 0x63, 0x6f, 0x72
        /*0030*/ 	.byte	0x64, 0x3a, 0x20, 0x28, 0x25, 0x33, 0x64, 0x2c, 0x20, 0x25, 0x33, 0x64, 0x2c, 0x20, 0x25, 0x33
        /*0040*/ 	.byte	0x64, 0x29, 0x0a, 0x00
.L_0:


//--------------------- .nv.shared.reserved.0     --------------------------
	.section	.nv.shared.reserved.0,"aw",@nobits
	.weak		__nv_reservedSMEM_offset_0_alias
	.size		__nv_reservedSMEM_offset_0_alias, 0, 64
	.other		__nv_reservedSMEM_offset_0_alias,@"STO_CUDA_RESERVED_SHARED STV_DEFAULT"
__nv_reservedSMEM_offset_0_alias:
	.zero		0
	.zero		64


//--------------------- .nv.constant0._Z17print_cord_kernelv --------------------------
	.section	.nv.constant0._Z17print_cord_kernelv,"a",@progbits
	.sectionflags	@""
	.align	4
.nv.constant0._Z17print_cord_kernelv:
	.zero		896


//--------------------- SYMBOLS --------------------------

	.type		.nv.reservedSmem.offset0,@object
	.size		.nv.reservedSmem.offset0,0x4
	.type		vprintf,@function
